//
// Generated by NVIDIA NVVM Compiler
//
// Compiler Build ID: CL-36424714
// Cuda compilation tools, release 13.0, V13.0.88
// Based on NVVM 20.0.0
//

.version 9.0
.target sm_100
.address_size 64

	// .globl	_Z15VecAdd_seperatePKfS0_Pfi
// _ZZ15VecAdd_seperatePKfS0_PfiE7counter has been demoted
// _ZZ15VecAdd_seperatePKfS0_PfiE6result has been demoted
// _ZZ6VecAddPKfS0_PfiE7counter has been demoted
// _ZZ6VecAddPKfS0_PfiE6result has been demoted

.visible .entry _Z15VecAdd_seperatePKfS0_Pfi(
	.param .u64 .ptr .align 1 _Z15VecAdd_seperatePKfS0_Pfi_param_0,
	.param .u64 .ptr .align 1 _Z15VecAdd_seperatePKfS0_Pfi_param_1,
	.param .u64 .ptr .align 1 _Z15VecAdd_seperatePKfS0_Pfi_param_2,
	.param .u32 _Z15VecAdd_seperatePKfS0_Pfi_param_3
)
{
	.reg .pred 	%p<7>;
	.reg .b32 	%r<7>;
	.reg .b64 	%rd<16>;
	.reg .b64 	%fd<10>;
	// demoted variable
	.shared .align 8 .b8 _ZZ15VecAdd_seperatePKfS0_PfiE7counter[2048];
	// demoted variable
	.shared .align 8 .b8 _ZZ15VecAdd_seperatePKfS0_PfiE6result[2048];
	mov.u32 	%r1, %tid.x;
	shl.b32 	%r4, %r1, 3;
	mov.u32 	%r5, _ZZ15VecAdd_seperatePKfS0_PfiE7counter;
	add.s32 	%r2, %r5, %r4;
	mov.b64 	%rd7, 0;
	st.shared.u64 	[%r2], %rd7;
	cvt.rn.f64.u32 	%fd7, %r1;
	mov.u32 	%r6, _ZZ15VecAdd_seperatePKfS0_PfiE6result;
	add.s32 	%r3, %r6, %r4;
	st.shared.f64 	[%r3], %fd7;
	bar.sync 	0;
	ld.shared.u64 	%rd8, [_ZZ15VecAdd_seperatePKfS0_PfiE7counter];
	setp.gt.s64 	%p1, %rd8, 4094;
	@%p1 bra 	$L__BB0_4;
	ld.shared.f64 	%fd8, [%r3];
	ld.shared.u64 	%rd14, [%r2];
$L__BB0_2:
	add.s64 	%rd14, %rd14, 1;
	st.shared.u64 	[%r2], %rd14;
	mul.f64 	%fd8, %fd8, %fd8;
	ld.shared.u64 	%rd9, [_ZZ15VecAdd_seperatePKfS0_PfiE7counter];
	setp.lt.s64 	%p2, %rd9, 4095;
	@%p2 bra 	$L__BB0_2;
	st.shared.f64 	[%r3], %fd8;
$L__BB0_4:
	bar.sync 	0;
	mov.b64 	%rd10, 0;
	st.shared.u64 	[%r2], %rd10;
	bar.sync 	0;
	setp.gt.u32 	%p3, %r1, 31;
	ld.shared.u64 	%rd11, [_ZZ15VecAdd_seperatePKfS0_PfiE7counter];
	setp.gt.s64 	%p4, %rd11, 4094;
	or.pred  	%p5, %p3, %p4;
	@%p5 bra 	$L__BB0_8;
	ld.shared.f64 	%fd9, [%r3];
	ld.shared.u64 	%rd15, [%r2];
$L__BB0_6:
	add.s64 	%rd15, %rd15, 1;
	st.shared.u64 	[%r2], %rd15;
	mul.f64 	%fd9, %fd9, %fd9;
	ld.shared.u64 	%rd13, [_ZZ15VecAdd_seperatePKfS0_PfiE7counter];
	setp.lt.s64 	%p6, %rd13, 4095;
	@%p6 bra 	$L__BB0_6;
	st.shared.f64 	[%r3], %fd9;
$L__BB0_8:
	bar.sync 	0;
	ret;

}
	// .globl	_Z6VecAddPKfS0_Pfi
.visible .entry _Z6VecAddPKfS0_Pfi(
	.param .u64 .ptr .align 1 _Z6VecAddPKfS0_Pfi_param_0,
	.param .u64 .ptr .align 1 _Z6VecAddPKfS0_Pfi_param_1,
	.param .u64 .ptr .align 1 _Z6VecAddPKfS0_Pfi_param_2,
	.param .u32 _Z6VecAddPKfS0_Pfi_param_3
)
{
	.reg .pred 	%p<7>;
	.reg .b32 	%r<7>;
	.reg .b64 	%rd<16>;
	.reg .b64 	%fd<10>;
	// demoted variable
	.shared .align 8 .b8 _ZZ6VecAddPKfS0_PfiE7counter[2048];
	// demoted variable
	.shared .align 8 .b8 _ZZ6VecAddPKfS0_PfiE6result[2048];
	mov.u32 	%r1, %tid.x;
	shl.b32 	%r4, %r1, 3;
	mov.u32 	%r5, _ZZ6VecAddPKfS0_PfiE7counter;
	add.s32 	%r2, %r5, %r4;
	mov.b64 	%rd7, 0;
	st.shared.u64 	[%r2], %rd7;
	cvt.rn.f64.u32 	%fd7, %r1;
	mov.u32 	%r6, _ZZ6VecAddPKfS0_PfiE6result;
	add.s32 	%r3, %r6, %r4;
	st.shared.f64 	[%r3], %fd7;
	bar.sync 	0;
	ld.shared.u64 	%rd8, [_ZZ6VecAddPKfS0_PfiE7counter];
	setp.gt.s64 	%p1, %rd8, 4094;
	@%p1 bra 	$L__BB1_4;
	ld.shared.f64 	%fd8, [%r3];
	ld.shared.u64 	%rd14, [%r2];
$L__BB1_2:
	add.s64 	%rd14, %rd14, 1;
	mul.f64 	%fd8, %fd8, %fd8;
	st.shared.u64 	[%r2], %rd14;
	ld.shared.u64 	%rd9, [_ZZ6VecAddPKfS0_PfiE7counter];
	setp.lt.s64 	%p2, %rd9, 4095;
	@%p2 bra 	$L__BB1_2;
	st.shared.f64 	[%r3], %fd8;
$L__BB1_4:
	bar.sync 	0;
	mov.b64 	%rd10, 0;
	st.shared.u64 	[%r2], %rd10;
	bar.sync 	0;
	setp.gt.u32 	%p3, %r1, 31;
	ld.shared.u64 	%rd11, [_ZZ6VecAddPKfS0_PfiE7counter];
	setp.gt.s64 	%p4, %rd11, 4094;
	or.pred  	%p5, %p3, %p4;
	@%p5 bra 	$L__BB1_8;
	ld.shared.f64 	%fd9, [%r3];
	ld.shared.u64 	%rd15, [%r2];
$L__BB1_6:
	add.s64 	%rd15, %rd15, 1;
	mul.f64 	%fd9, %fd9, %fd9;
	st.shared.u64 	[%r2], %rd15;
	ld.shared.u64 	%rd13, [_ZZ6VecAddPKfS0_PfiE7counter];
	setp.lt.s64 	%p6, %rd13, 4095;
	@%p6 bra 	$L__BB1_6;
	st.shared.f64 	[%r3], %fd9;
$L__BB1_8:
	bar.sync 	0;
	ret;

}


// ===== COMPILED SASS (sm_100) =====

	.target	sm_100

	.elftype	@"ET_EXEC"


//--------------------- .note.nv.tkinfo           --------------------------
	.section	.note.nv.tkinfo,"",@"SHT_NOTE"
	.sectionflags	@"SHF_NOTE_NV_TKINFO"
	.tkinfo
        /*0018*/ 	.word	0x00000002
        /*0030*/ 	.string	""
        /*0030*/ 	.string	"ptxas"
        /*0030*/ 	.string	"Cuda compilation tools, release 13.0, V13.0.88"
        /*0030*/ 	.string	"Build cuda_13.0.r13.0/compiler.36424714_0"
        /*0030*/ 	.string	"-arch sm_100 -m 64 "



//--------------------- .note.nv.cuinfo           --------------------------
	.section	.note.nv.cuinfo,"",@"SHT_NOTE"
	.sectionflags	@"SHF_NOTE_NV_CUINFO"
        /*0018*/ 	.short	0x0002
        /*001a*/ 	.short	0x0064
        /*001c*/ 	.short	0x0082
	.zero		2


//--------------------- .nv.info                  --------------------------
	.section	.nv.info,"",@"SHT_CUDA_INFO"
	.align	4


	//----- nvinfo : EIATTR_REGCOUNT
	.align		4
        /*0000*/ 	.byte	0x04, 0x2f
        /*0002*/ 	.short	(.L_1 - .L_0)
	.align		4
.L_0:
        /*0004*/ 	.word	index@(_Z15VecAdd_seperatePKfS0_Pfi)
        /*0008*/ 	.word	0x0000000e


	//----- nvinfo : EIATTR_FRAME_SIZE
	.align		4
.L_1:
        /*000c*/ 	.byte	0x04, 0x11
        /*000e*/ 	.short	(.L_3 - .L_2)
	.align		4
.L_2:
        /*0010*/ 	.word	index@(_Z15VecAdd_seperatePKfS0_Pfi)
        /*0014*/ 	.word	0x00000000


	//----- nvinfo : EIATTR_REGCOUNT
	.align		4
.L_3:
        /*0018*/ 	.byte	0x04, 0x2f
        /*001a*/ 	.short	(.L_5 - .L_4)
	.align		4
.L_4:
        /*001c*/ 	.word	index@(_Z6VecAddPKfS0_Pfi)
        /*0020*/ 	.word	0x0000000e


	//----- nvinfo : EIATTR_FRAME_SIZE
	.align		4
.L_5:
        /*0024*/ 	.byte	0x04, 0x11
        /*0026*/ 	.short	(.L_7 - .L_6)
	.align		4
.L_6:
        /*0028*/ 	.word	index@(_Z6VecAddPKfS0_Pfi)
        /*002c*/ 	.word	0x00000000


	//----- nvinfo : EIATTR_MIN_STACK_SIZE
	.align		4
.L_7:
        /*0030*/ 	.byte	0x04, 0x12
        /*0032*/ 	.short	(.L_9 - .L_8)
	.align		4
.L_8:
        /*0034*/ 	.word	index@(_Z6VecAddPKfS0_Pfi)
        /*0038*/ 	.word	0x00000000


	//----- nvinfo : EIATTR_MIN_STACK_SIZE
	.align		4
.L_9:
        /*003c*/ 	.byte	0x04, 0x12
        /*003e*/ 	.short	(.L_11 - .L_10)
	.align		4
.L_10:
        /*0040*/ 	.word	index@(_Z15VecAdd_seperatePKfS0_Pfi)
        /*0044*/ 	.word	0x00000000
.L_11:


//--------------------- .nv.compat                --------------------------
	.section	.nv.compat,"",@"SHT_CUDA_COMPAT_INFO"
	.align	4
        /*0000*/ 	.byte	0x02, 0x09, 0x00, 0x00, 0x02, 0x02, 0x01, 0x00, 0x02, 0x05, 0x05, 0x00, 0x03, 0x07, 0x01, 0x01
        /*0010*/ 	.byte	0x02, 0x03, 0x00, 0x00, 0x02, 0x06, 0x01, 0x00, 0x04, 0x0b, 0x08, 0x00, 0x01, 0x00, 0x00, 0x00
        /*0020*/ 	.byte	0x00, 0x00, 0x00, 0x00


//--------------------- .nv.info._Z6VecAddPKfS0_Pfi --------------------------
	.section	.nv.info._Z6VecAddPKfS0_Pfi,"",@"SHT_CUDA_INFO"
	.sectionflags	@""
	.align	4


	//----- nvinfo : EIATTR_CUDA_API_VERSION
	.align		4
        /*0000*/ 	.byte	0x04, 0x37
        /*0002*/ 	.short	(.L_13 - .L_12)
.L_12:
        /*0004*/ 	.word	0x00000082


	//----- nvinfo : EIATTR_KPARAM_INFO
	.align		4
.L_13:
        /*0008*/ 	.byte	0x04, 0x17
        /*000a*/ 	.short	(.L_15 - .L_14)
.L_14:
        /*000c*/ 	.word	0x00000000
        /*0010*/ 	.short	0x0003
        /*0012*/ 	.short	0x0018
        /*0014*/ 	.byte	0x00, 0xf0, 0x11, 0x00


	//----- nvinfo : EIATTR_KPARAM_INFO
	.align		4
.L_15:
        /*0018*/ 	.byte	0x04, 0x17
        /*001a*/ 	.short	(.L_17 - .L_16)
.L_16:
        /*001c*/ 	.word	0x00000000
        /*0020*/ 	.short	0x0002
        /*0022*/ 	.short	0x0010
        /*0024*/ 	.byte	0x00, 0xf5, 0x21, 0x00


	//----- nvinfo : EIATTR_KPARAM_INFO
	.align		4
.L_17:
        /*0028*/ 	.byte	0x04, 0x17
        /*002a*/ 	.short	(.L_19 - .L_18)
.L_18:
        /*002c*/ 	.word	0x00000000
        /*0030*/ 	.short	0x0001
        /*0032*/ 	.short	0x0008
        /*0034*/ 	.byte	0x00, 0xf5, 0x21, 0x00


	//----- nvinfo : EIATTR_KPARAM_INFO
	.align		4
.L_19:
        /*0038*/ 	.byte	0x04, 0x17
        /*003a*/ 	.short	(.L_21 - .L_20)
.L_20:
        /*003c*/ 	.word	0x00000000
        /*0040*/ 	.short	0x0000
        /*0042*/ 	.short	0x0000
        /*0044*/ 	.byte	0x00, 0xf5, 0x21, 0x00


	//----- nvinfo : EIATTR_SPARSE_MMA_MASK
	.align		4
.L_21:
        /*0048*/ 	.byte	0x03, 0x50
        /*004a*/ 	.short	0x0000


	//----- nvinfo : EIATTR_MAXREG_COUNT
	.align		4
        /*004c*/ 	.byte	0x03, 0x1b
        /*004e*/ 	.short	0x00ff


	//----- nvinfo : EIATTR_NUM_BARRIERS
	.align		4
        /*0050*/ 	.byte	0x02, 0x4c
        /*0052*/ 	.byte	0x01
	.zero		1


	//----- nvinfo : EIATTR_MERCURY_ISA_VERSION
	.align		4
        /*0054*/ 	.byte	0x03, 0x5f
        /*0056*/ 	.short	0x0101


	//----- nvinfo : EIATTR_VRC_CTA_INIT_COUNT
	.align		4
        /*0058*/ 	.byte	0x02, 0x4a
	.zero		1
	.zero		1


	//----- nvinfo : EIATTR_EXIT_INSTR_OFFSETS
	.align		4
        /*005c*/ 	.byte	0x04, 0x1c
        /*005e*/ 	.short	(.L_23 - .L_22)


	//   ....[0]....
.L_22:
        /*0060*/ 	.word	0x00000320


	//----- nvinfo : EIATTR_CRS_STACK_SIZE
	.align		4
.L_23:
        /*0064*/ 	.byte	0x04, 0x1e
        /*0066*/ 	.short	(.L_25 - .L_24)
.L_24:
        /*0068*/ 	.word	0x00000000


	//----- nvinfo : EIATTR_CBANK_PARAM_SIZE
	.align		4
.L_25:
        /*006c*/ 	.byte	0x03, 0x19
        /*006e*/ 	.short	0x001c


	//----- nvinfo : EIATTR_PARAM_CBANK
	.align		4
        /*0070*/ 	.byte	0x04, 0x0a
        /*0072*/ 	.short	(.L_27 - .L_26)
	.align		4
.L_26:
        /*0074*/ 	.word	index@(.nv.constant0._Z6VecAddPKfS0_Pfi)
        /*0078*/ 	.short	0x0380
        /*007a*/ 	.short	0x001c


	//----- nvinfo : EIATTR_SW_WAR
	.align		4
.L_27:
        /*007c*/ 	.byte	0x04, 0x36
        /*007e*/ 	.short	(.L_29 - .L_28)
.L_28:
        /*0080*/ 	.word	0x00000008
.L_29:


//--------------------- .nv.info._Z15VecAdd_seperatePKfS0_Pfi --------------------------
	.section	.nv.info._Z15VecAdd_seperatePKfS0_Pfi,"",@"SHT_CUDA_INFO"
	.sectionflags	@""
	.align	4


	//----- nvinfo : EIATTR_CUDA_API_VERSION
	.align		4
        /*0000*/ 	.byte	0x04, 0x37
        /*0002*/ 	.short	(.L_31 - .L_30)
.L_30:
        /*0004*/ 	.word	0x00000082


	//----- nvinfo : EIATTR_KPARAM_INFO
	.align		4
.L_31:
        /*0008*/ 	.byte	0x04, 0x17
        /*000a*/ 	.short	(.L_33 - .L_32)
.L_32:
        /*000c*/ 	.word	0x00000000
        /*0010*/ 	.short	0x0003
        /*0012*/ 	.short	0x0018
        /*0014*/ 	.byte	0x00, 0xf0, 0x11, 0x00


	//----- nvinfo : EIATTR_KPARAM_INFO
	.align		4
.L_33:
        /*0018*/ 	.byte	0x04, 0x17
        /*001a*/ 	.short	(.L_35 - .L_34)
.L_34:
        /*001c*/ 	.word	0x00000000
        /*0020*/ 	.short	0x0002
        /*0022*/ 	.short	0x0010
        /*0024*/ 	.byte	0x00, 0xf5, 0x21, 0x00


	//----- nvinfo : EIATTR_KPARAM_INFO
	.align		4
.L_35:
        /*0028*/ 	.byte	0x04, 0x17
        /*002a*/ 	.short	(.L_37 - .L_36)
.L_36:
        /*002c*/ 	.word	0x00000000
        /*0030*/ 	.short	0x0001
        /*0032*/ 	.short	0x0008
        /*0034*/ 	.byte	0x00, 0xf5, 0x21, 0x00


	//----- nvinfo : EIATTR_KPARAM_INFO
	.align		4
.L_37:
        /*0038*/ 	.byte	0x04, 0x17
        /*003a*/ 	.short	(.L_39 - .L_38)
.L_38:
        /*003c*/ 	.word	0x00000000
        /*0040*/ 	.short	0x0000
        /*0042*/ 	.short	0x0000
        /*0044*/ 	.byte	0x00, 0xf5, 0x21, 0x00


	//----- nvinfo : EIATTR_SPARSE_MMA_MASK
	.align		4
.L_39:
        /*0048*/ 	.byte	0x03, 0x50
        /*004a*/ 	.short	0x0000


	//----- nvinfo : EIATTR_MAXREG_COUNT
	.align		4
        /*004c*/ 	.byte	0x03, 0x1b
        /*004e*/ 	.short	0x00ff


	//----- nvinfo : EIATTR_NUM_BARRIERS
	.align		4
        /*0050*/ 	.byte	0x02, 0x4c
        /*0052*/ 	.byte	0x01
	.zero		1


	//----- nvinfo : EIATTR_MERCURY_ISA_VERSION
	.align		4
        /*0054*/ 	.byte	0x03, 0x5f
        /*0056*/ 	.short	0x0101


	//----- nvinfo : EIATTR_VRC_CTA_INIT_COUNT
	.align		4
        /*0058*/ 	.byte	0x02, 0x4a
	.zero		1
	.zero		1


	//----- nvinfo : EIATTR_EXIT_INSTR_OFFSETS
	.align		4
        /*005c*/ 	.byte	0x04, 0x1c
        /*005e*/ 	.short	(.L_41 - .L_40)


	//   ....[0]....
.L_40:
        /*0060*/ 	.word	0x00000320


	//----- nvinfo : EIATTR_CRS_STACK_SIZE
	.align		4
.L_41:
        /*0064*/ 	.byte	0x04, 0x1e
        /*0066*/ 	.short	(.L_43 - .L_42)
.L_42:
        /*0068*/ 	.word	0x00000000


	//----- nvinfo : EIATTR_CBANK_PARAM_SIZE
	.align		4
.L_43:
        /*006c*/ 	.byte	0x03, 0x19
        /*006e*/ 	.short	0x001c


	//----- nvinfo : EIATTR_PARAM_CBANK
	.align		4
        /*0070*/ 	.byte	0x04, 0x0a
        /*0072*/ 	.short	(.L_45 - .L_44)
	.align		4
.L_44:
        /*0074*/ 	.word	index@(.nv.constant0._Z15VecAdd_seperatePKfS0_Pfi)
        /*0078*/ 	.short	0x0380
        /*007a*/ 	.short	0x001c


	//----- nvinfo : EIATTR_SW_WAR
	.align		4
.L_45:
        /*007c*/ 	.byte	0x04, 0x36
        /*007e*/ 	.short	(.L_47 - .L_46)
.L_46:
        /*0080*/ 	.word	0x00000008
.L_47:


//--------------------- .nv.callgraph             --------------------------
	.section	.nv.callgraph,"",@"SHT_CUDA_CALLGRAPH"
	.align	4
	.sectionentsize	8
	.align		4
        /*0000*/ 	.word	0x00000000
	.align		4
        /*0004*/ 	.word	0xffffffff
	.align		4
        /*0008*/ 	.word	0x00000000
	.align		4
        /*000c*/ 	.word	0xfffffffe
	.align		4
        /*0010*/ 	.word	0x00000000
	.align		4
        /*0014*/ 	.word	0xfffffffd
	.align		4
        /*0018*/ 	.word	0x00000000
	.align		4
        /*001c*/ 	.word	0xfffffffc


//--------------------- .text._Z6VecAddPKfS0_Pfi  --------------------------
	.section	.text._Z6VecAddPKfS0_Pfi,"ax",@progbits
	.align	128
        .global         _Z6VecAddPKfS0_Pfi
        .type           _Z6VecAddPKfS0_Pfi,@function
        .size           _Z6VecAddPKfS0_Pfi,(.L_x_12 - _Z6VecAddPKfS0_Pfi)
        .other          _Z6VecAddPKfS0_Pfi,@"STO_CUDA_ENTRY STV_DEFAULT"
_Z6VecAddPKfS0_Pfi:
.text._Z6VecAddPKfS0_Pfi:
[----:B------:R-:W-:Y:S01]  /*0000*/  LDC R1, c[0x0][0x37c] ;  /* 0x0000df00ff017b82 */ /* 0x000fe20000000800 */
[----:B------:R-:W0:Y:S07]  /*0010*/  S2R R0, SR_TID.X ;  /* 0x0000000000007919 */ /* 0x000e2e0000002100 */
[----:B------:R-:W1:Y:S01]  /*0020*/  S2UR UR6, SR_CgaCtaId ;  /* 0x00000000000679c3 */ /* 0x000e620000008800 */
[----:B------:R-:W-:Y:S02]  /*0030*/  UMOV UR4, 0x400 ;  /* 0x0000040000047882 */ /* 0x000fe40000000000 */
[----:B------:R-:W-:-:S02]  /*0040*/  UIADD3 UR5, UPT, UPT, UR4, 0x800, URZ ;  /* 0x0000080004057890 */ /* 0x000fc4000fffe0ff */
[----:B-1----:R-:W-:Y:S02]  /*0050*/  ULEA UR4, UR6, UR4, 0x18 ;  /* 0x0000000406047291 */ /* 0x002fe4000f8ec0ff */
[----:B------:R-:W-:Y:S01]  /*0060*/  ULEA UR5, UR6, UR5, 0x18 ;  /* 0x0000000506057291 */ /* 0x000fe2000f8ec0ff */
[----:B0-----:R-:W0:Y:S03]  /*0070*/  I2F.F64.U32 R2, R0 ;  /* 0x0000000000027312 */ /* 0x001e260000201800 */
[C---:B------:R-:W-:Y:S02]  /*0080*/  LEA R9, R0.reuse, UR4, 0x3 ;  /* 0x0000000400097c11 */ /* 0x040fe4000f8e18ff */
[----:B------:R-:W-:-:S03]  /*0090*/  LEA R11, R0, UR5, 0x3 ;  /* 0x00000005000b7c11 */ /* 0x000fc6000f8e18ff */
[----:B------:R-:W-:Y:S04]  /*00a0*/  STS.64 [R9], RZ ;  /* 0x000000ff09007388 */ /* 0x000fe80000000a00 */
[----:B0-----:R-:W-:Y:S01]  /*00b0*/  STS.64 [R11], R2 ;  /* 0x000000020b007388 */ /* 0x001fe20000000a00 */
[----:B------:R-:W-:Y:S06]  /*00c0*/  BAR.SYNC.DEFER_BLOCKING 0x0 ;  /* 0x0000000000007b1d */ /* 0x000fec0000010000 */
[----:B------:R-:W0:Y:S02]  /*00d0*/  LDS.64 R4, [UR4] ;  /* 0x00000004ff047984 */ /* 0x000e240008000a00 */
[----:B0-----:R-:W-:-:S04]  /*00e0*/  ISETP.GT.U32.AND P0, PT, R4, 0xffe, PT ;  /* 0x00000ffe0400780c */ /* 0x001fc80003f04070 */
[----:B------:R-:W-:-:S13]  /*00f0*/  ISETP.GT.AND.EX P0, PT, R5, RZ, PT, P0 ;  /* 0x000000ff0500720c */ /* 0x000fda0003f04300 */
[----:B------:R-:W-:Y:S05]  /*0100*/  @P0 BRA `(.L_x_0) ;  /* 0x00000000002c0947 */ /* 0x000fea0003800000 */
[----:B------:R0:W1:Y:S04]  /*0110*/  LDS.64 R2, [R11] ;  /* 0x000000000b027984 */ /* 0x0000680000000a00 */
[----:B------:R0:W2:Y:S02]  /*0120*/  LDS.64 R4, [R9] ;  /* 0x0000000009047984 */ /* 0x0000a40000000a00 */
.L_x_1:
[----:B--2---:R-:W-:Y:S01]  /*0130*/  IADD3 R4, P0, PT, R4, 0x1, RZ ;  /* 0x0000000104047810 */ /* 0x004fe20007f1e0ff */
[----:B-1----:R-:W-:-:S04]  /*0140*/  DMUL R2, R2, R2 ;  /* 0x0000000202027228 */ /* 0x002fc80000000000 */
[----:B------:R-:W-:-:S05]  /*0150*/  IMAD.X R5, RZ, RZ, R5, P0 ;  /* 0x000000ffff057224 */ /* 0x000fca00000e0605 */
[----:B------:R-:W-:Y:S04]  /*0160*/  STS.64 [R9], R4 ;  /* 0x0000000409007388 */ /* 0x000fe80000000a00 */
[----:B------:R-:W1:Y:S02]  /*0170*/  LDS.64 R6, [UR4] ;  /* 0x00000004ff067984 */ /* 0x000e640008000a00 */
[----:B-1----:R-:W-:-:S04]  /*0180*/  ISETP.GE.U32.AND P0, PT, R6, 0xfff, PT ;  /* 0x00000fff0600780c */ /* 0x002fc80003f06070 */
[----:B------:R-:W-:-:S13]  /*0190*/  ISETP.GE.AND.EX P0, PT, R7, RZ, PT, P0 ;  /* 0x000000ff0700720c */ /* 0x000fda0003f06300 */
[----:B------:R-:W-:Y:S05]  /*01a0*/  @!P0 BRA `(.L_x_1) ;  /* 0xfffffffc00e08947 */ /* 0x000fea000383ffff */
[----:B------:R1:W-:Y:S02]  /*01b0*/  STS.64 [R11], R2 ;  /* 0x000000020b007388 */ /* 0x0003e40000000a00 */
.L_x_0:
[----:B------:R-:W-:Y:S06]  /*01c0*/  BAR.SYNC.DEFER_BLOCKING 0x0 ;  /* 0x0000000000007b1d */ /* 0x000fec0000010000 */
[----:B------:R-:W-:Y:S01]  /*01d0*/  BSSY.RECONVERGENT B0, `(.L_x_2) ;  /* 0x0000013000007945 */ /* 0x000fe20003800200 */
[----:B------:R-:W-:Y:S01]  /*01e0*/  STS.64 [R9], RZ ;  /* 0x000000ff09007388 */ /* 0x000fe20000000a00 */
[----:B------:R-:W-:Y:S06]  /*01f0*/  BAR.SYNC.DEFER_BLOCKING 0x0 ;  /* 0x0000000000007b1d */ /* 0x000fec0000010000 */
[----:B-1----:R-:W1:Y:S02]  /*0200*/  LDS.64 R2, [UR4] ;  /* 0x00000004ff027984 */ /* 0x002e640008000a00 */
[----:B-1----:R-:W-:-:S04]  /*0210*/  ISETP.GT.U32.AND P0, PT, R2, 0xffe, PT ;  /* 0x00000ffe0200780c */ /* 0x002fc80003f04070 */
[----:B------:R-:W-:-:S04]  /*0220*/  ISETP.GT.AND.EX P0, PT, R3, RZ, PT, P0 ;  /* 0x000000ff0300720c */ /* 0x000fc80003f04300 */
[----:B------:R-:W-:-:S13]  /*0230*/  ISETP.GT.U32.OR P0, PT, R0, 0x1f, P0 ;  /* 0x0000001f0000780c */ /* 0x000fda0000704470 */
[----:B------:R-:W-:Y:S05]  /*0240*/  @P0 BRA `(.L_x_3) ;  /* 0x00000000002c0947 */ /* 0x000fea0003800000 */
[----:B------:R1:W2:Y:S04]  /*0250*/  LDS.64 R2, [R11] ;  /* 0x000000000b027984 */ /* 0x0002a80000000a00 */
[----:B------:R1:W3:Y:S02]  /*0260*/  LDS.64 R4, [R9] ;  /* 0x0000000009047984 */ /* 0x0002e40000000a00 */
.L_x_4:
[----:B---3--:R-:W-:Y:S01]  /*0270*/  IADD3 R4, P0, PT, R4, 0x1, RZ ;  /* 0x0000000104047810 */ /* 0x008fe20007f1e0ff */
[----:B--2---:R-:W-:-:S04]  /*0280*/  DMUL R2, R2, R2 ;  /* 0x0000000202027228 */ /* 0x004fc80000000000 */
[----:B------:R-:W-:-:S05]  /*0290*/  IMAD.X R5, RZ, RZ, R5, P0 ;  /* 0x000000ffff057224 */ /* 0x000fca00000e0605 */
[----:B------:R-:W-:Y:S04]  /*02a0*/  STS.64 [R9], R4 ;  /* 0x0000000409007388 */ /* 0x000fe80000000a00 */
[----:B------:R-:W2:Y:S02]  /*02b0*/  LDS.64 R6, [UR4] ;  /* 0x00000004ff067984 */ /* 0x000ea40008000a00 */
[----:B--2---:R-:W-:-:S04]  /*02c0*/  ISETP.GE.U32.AND P0, PT, R6, 0xfff, PT ;  /* 0x00000fff0600780c */ /* 0x004fc80003f06070 */
[----:B------:R-:W-:-:S13]  /*02d0*/  ISETP.GE.AND.EX P0, PT, R7, RZ, PT, P0 ;  /* 0x000000ff0700720c */ /* 0x000fda0003f06300 */
[----:B------:R-:W-:Y:S05]  /*02e0*/  @!P0 BRA `(.L_x_4) ;  /* 0xfffffffc00e08947 */ /* 0x000fea000383ffff */
[----:B------:R2:W-:Y:S02]  /*02f0*/  STS.64 [R11], R2 ;  /* 0x000000020b007388 */ /* 0x0005e40000000a00 */
.L_x_3:
[----:B------:R-:W-:Y:S05]  /*0300*/  BSYNC.RECONVERGENT B0 ;  /* 0x0000000000007941 */ /* 0x000fea0003800200 */
.L_x_2:
[----:B------:R-:W-:Y:S06]  /*0310*/  BAR.SYNC.DEFER_BLOCKING 0x0 ;  /* 0x0000000000007b1d */ /* 0x000fec0000010000 */
[----:B------:R-:W-:Y:S05]  /*0320*/  EXIT ;  /* 0x000000000000794d */ /* 0x000fea0003800000 */
.L_x_5:
[----:B------:R-:W-:-:S00]  /*0330*/  BRA `(.L_x_5) ;  /* 0xfffffffc00fc7947 */ /* 0x000fc0000383ffff */
[----:B------:R-:W-:-:S00]  /*0340*/  NOP ;  /* 0x0000000000007918 */ /* 0x000fc00000000000 */
        /* <DEDUP_REMOVED lines=11> */
.L_x_12:


//--------------------- .text._Z15VecAdd_seperatePKfS0_Pfi --------------------------
	.section	.text._Z15VecAdd_seperatePKfS0_Pfi,"ax",@progbits
	.align	128
        .global         _Z15VecAdd_seperatePKfS0_Pfi
        .type           _Z15VecAdd_seperatePKfS0_Pfi,@function
        .size           _Z15VecAdd_seperatePKfS0_Pfi,(.L_x_13 - _Z15VecAdd_seperatePKfS0_Pfi)
        .other          _Z15VecAdd_seperatePKfS0_Pfi,@"STO_CUDA_ENTRY STV_DEFAULT"
_Z15VecAdd_seperatePKfS0_Pfi:
.text._Z15VecAdd_seperatePKfS0_Pfi:
        /* <DEDUP_REMOVED lines=19> */
.L_x_7:
        /* <DEDUP_REMOVED lines=9> */
.L_x_6:
        /* <DEDUP_REMOVED lines=11> */
.L_x_10:
        /* <DEDUP_REMOVED lines=9> */
.L_x_9:
[----:B------:R-:W-:Y:S05]  /*0300*/  BSYNC.RECONVERGENT B0 ;  /* 0x0000000000007941 */ /* 0x000fea0003800200 */
.L_x_8:
[----:B------:R-:W-:Y:S06]  /*0310*/  BAR.SYNC.DEFER_BLOCKING 0x0 ;  /* 0x0000000000007b1d */ /* 0x000fec0000010000 */
[----:B------:R-:W-:Y:S05]  /*0320*/  EXIT ;  /* 0x000000000000794d */ /* 0x000fea0003800000 */
.L_x_11:
        /* <DEDUP_REMOVED lines=13> */
.L_x_13:


//--------------------- .nv.shared._Z6VecAddPKfS0_Pfi --------------------------
	.section	.nv.shared._Z6VecAddPKfS0_Pfi,"aw",@nobits
	.sectionflags	@""
	.align	8
.nv.shared._Z6VecAddPKfS0_Pfi:
	.zero		5120


//--------------------- .nv.shared.reserved.0     --------------------------
	.section	.nv.shared.reserved.0,"aw",@nobits
	.weak		__nv_reservedSMEM_offset_0_alias
	.size		__nv_reservedSMEM_offset_0_alias, 0, 64
	.other		__nv_reservedSMEM_offset_0_alias,@"STO_CUDA_RESERVED_SHARED STV_DEFAULT"
__nv_reservedSMEM_offset_0_alias:
	.zero		0
	.zero		64


//--------------------- .nv.shared._Z15VecAdd_seperatePKfS0_Pfi --------------------------
	.section	.nv.shared._Z15VecAdd_seperatePKfS0_Pfi,"aw",@nobits
	.sectionflags	@""
	.align	8
.nv.shared._Z15VecAdd_seperatePKfS0_Pfi:
	.zero		5120


//--------------------- .nv.constant0._Z6VecAddPKfS0_Pfi --------------------------
	.section	.nv.constant0._Z6VecAddPKfS0_Pfi,"a",@progbits
	.sectionflags	@""
	.align	4
.nv.constant0._Z6VecAddPKfS0_Pfi:
	.zero		924


//--------------------- .nv.constant0._Z15VecAdd_seperatePKfS0_Pfi --------------------------
	.section	.nv.constant0._Z15VecAdd_seperatePKfS0_Pfi,"a",@progbits
	.sectionflags	@""
	.align	4
.nv.constant0._Z15VecAdd_seperatePKfS0_Pfi:
	.zero		924


//--------------------- SYMBOLS --------------------------

	.type		.nv.reservedSmem.offset0,@object
	.size		.nv.reservedSmem.offset0,0x4
	.type		.nv.reservedSmem.cap,@object
	.size		.nv.reservedSmem.cap,0x4
